//
// Generated by NVIDIA NVVM Compiler
//
// Compiler Build ID: CL-36424714
// Cuda compilation tools, release 13.0, V13.0.88
// Based on NVVM 20.0.0
//

.version 9.0
.target sm_100
.address_size 64

	// .globl	horizontal_flip_kernel

.visible .entry horizontal_flip_kernel(
	.param .u64 .ptr .align 1 horizontal_flip_kernel_param_0,
	.param .u64 .ptr .align 1 horizontal_flip_kernel_param_1,
	.param .u32 horizontal_flip_kernel_param_2,
	.param .u32 horizontal_flip_kernel_param_3,
	.param .u32 horizontal_flip_kernel_param_4
)
{
	.reg .pred 	%p<14>;
	.reg .b16 	%rs<30>;
	.reg .b32 	%r<60>;
	.reg .b64 	%rd<23>;

	ld.param.u64 	%rd5, [horizontal_flip_kernel_param_0];
	ld.param.u64 	%rd6, [horizontal_flip_kernel_param_1];
	ld.param.u32 	%r30, [horizontal_flip_kernel_param_2];
	ld.param.u32 	%r32, [horizontal_flip_kernel_param_3];
	ld.param.u32 	%r31, [horizontal_flip_kernel_param_4];
	cvta.to.global.u64 	%rd1, %rd6;
	cvta.to.global.u64 	%rd2, %rd5;
	mov.u32 	%r34, %ctaid.x;
	mov.u32 	%r35, %ntid.x;
	mov.u32 	%r36, %tid.x;
	mad.lo.s32 	%r1, %r34, %r35, %r36;
	mov.u32 	%r37, %ctaid.y;
	mov.u32 	%r38, %ntid.y;
	mov.u32 	%r39, %tid.y;
	mad.lo.s32 	%r40, %r37, %r38, %r39;
	setp.ge.s32 	%p1, %r1, %r30;
	setp.ge.s32 	%p2, %r40, %r32;
	or.pred  	%p3, %p1, %p2;
	setp.lt.s32 	%p4, %r31, 1;
	or.pred  	%p5, %p3, %p4;
	@%p5 bra 	$L__BB0_13;
	mul.lo.s32 	%r42, %r30, %r40;
	not.b32 	%r43, %r1;
	add.s32 	%r44, %r30, %r43;
	add.s32 	%r45, %r44, %r42;
	mul.lo.s32 	%r3, %r45, %r31;
	add.s32 	%r46, %r42, %r1;
	mul.lo.s32 	%r4, %r46, %r31;
	and.b32  	%r5, %r31, 15;
	setp.lt.u32 	%p6, %r31, 16;
	mov.b32 	%r55, 0;
	@%p6 bra 	$L__BB0_4;
	and.b32  	%r55, %r31, 2147483632;
	neg.s32 	%r53, %r55;
	add.s64 	%rd3, %rd2, 7;
	add.s64 	%rd4, %rd1, 7;
	mov.u32 	%r51, %r4;
	mov.u32 	%r52, %r3;
$L__BB0_3:
	.pragma "nounroll";
	cvt.s64.s32 	%rd7, %r52;
	add.s64 	%rd8, %rd3, %rd7;
	cvt.s64.s32 	%rd9, %r51;
	add.s64 	%rd10, %rd4, %rd9;
	ld.global.u8 	%rs1, [%rd8+-7];
	st.global.u8 	[%rd10+-7], %rs1;
	ld.global.u8 	%rs2, [%rd8+-6];
	st.global.u8 	[%rd10+-6], %rs2;
	ld.global.u8 	%rs3, [%rd8+-5];
	st.global.u8 	[%rd10+-5], %rs3;
	ld.global.u8 	%rs4, [%rd8+-4];
	st.global.u8 	[%rd10+-4], %rs4;
	ld.global.u8 	%rs5, [%rd8+-3];
	st.global.u8 	[%rd10+-3], %rs5;
	ld.global.u8 	%rs6, [%rd8+-2];
	st.global.u8 	[%rd10+-2], %rs6;
	ld.global.u8 	%rs7, [%rd8+-1];
	st.global.u8 	[%rd10+-1], %rs7;
	ld.global.u8 	%rs8, [%rd8];
	st.global.u8 	[%rd10], %rs8;
	ld.global.u8 	%rs9, [%rd8+1];
	st.global.u8 	[%rd10+1], %rs9;
	ld.global.u8 	%rs10, [%rd8+2];
	st.global.u8 	[%rd10+2], %rs10;
	ld.global.u8 	%rs11, [%rd8+3];
	st.global.u8 	[%rd10+3], %rs11;
	ld.global.u8 	%rs12, [%rd8+4];
	st.global.u8 	[%rd10+4], %rs12;
	ld.global.u8 	%rs13, [%rd8+5];
	st.global.u8 	[%rd10+5], %rs13;
	ld.global.u8 	%rs14, [%rd8+6];
	st.global.u8 	[%rd10+6], %rs14;
	ld.global.u8 	%rs15, [%rd8+7];
	st.global.u8 	[%rd10+7], %rs15;
	ld.global.u8 	%rs16, [%rd8+8];
	st.global.u8 	[%rd10+8], %rs16;
	add.s32 	%r53, %r53, 16;
	add.s32 	%r52, %r52, 16;
	add.s32 	%r51, %r51, 16;
	setp.ne.s32 	%p7, %r53, 0;
	@%p7 bra 	$L__BB0_3;
$L__BB0_4:
	setp.eq.s32 	%p8, %r5, 0;
	@%p8 bra 	$L__BB0_13;
	and.b32  	%r15, %r31, 7;
	setp.lt.u32 	%p9, %r5, 8;
	@%p9 bra 	$L__BB0_7;
	add.s32 	%r47, %r55, %r3;
	cvt.s64.s32 	%rd11, %r47;
	add.s64 	%rd12, %rd2, %rd11;
	ld.global.u8 	%rs17, [%rd12];
	add.s32 	%r48, %r55, %r4;
	cvt.s64.s32 	%rd13, %r48;
	add.s64 	%rd14, %rd1, %rd13;
	st.global.u8 	[%rd14], %rs17;
	ld.global.u8 	%rs18, [%rd12+1];
	st.global.u8 	[%rd14+1], %rs18;
	ld.global.u8 	%rs19, [%rd12+2];
	st.global.u8 	[%rd14+2], %rs19;
	ld.global.u8 	%rs20, [%rd12+3];
	st.global.u8 	[%rd14+3], %rs20;
	ld.global.u8 	%rs21, [%rd12+4];
	st.global.u8 	[%rd14+4], %rs21;
	ld.global.u8 	%rs22, [%rd12+5];
	st.global.u8 	[%rd14+5], %rs22;
	ld.global.u8 	%rs23, [%rd12+6];
	st.global.u8 	[%rd14+6], %rs23;
	ld.global.u8 	%rs24, [%rd12+7];
	st.global.u8 	[%rd14+7], %rs24;
	add.s32 	%r55, %r55, 8;
$L__BB0_7:
	setp.eq.s32 	%p10, %r15, 0;
	@%p10 bra 	$L__BB0_13;
	and.b32  	%r18, %r31, 3;
	setp.lt.u32 	%p11, %r15, 4;
	@%p11 bra 	$L__BB0_10;
	add.s32 	%r49, %r55, %r3;
	cvt.s64.s32 	%rd15, %r49;
	add.s64 	%rd16, %rd2, %rd15;
	ld.global.u8 	%rs25, [%rd16];
	add.s32 	%r50, %r55, %r4;
	cvt.s64.s32 	%rd17, %r50;
	add.s64 	%rd18, %rd1, %rd17;
	st.global.u8 	[%rd18], %rs25;
	ld.global.u8 	%rs26, [%rd16+1];
	st.global.u8 	[%rd18+1], %rs26;
	ld.global.u8 	%rs27, [%rd16+2];
	st.global.u8 	[%rd18+2], %rs27;
	ld.global.u8 	%rs28, [%rd16+3];
	st.global.u8 	[%rd18+3], %rs28;
	add.s32 	%r55, %r55, 4;
$L__BB0_10:
	setp.eq.s32 	%p12, %r18, 0;
	@%p12 bra 	$L__BB0_13;
	add.s32 	%r59, %r55, %r4;
	add.s32 	%r58, %r55, %r3;
	neg.s32 	%r57, %r18;
$L__BB0_12:
	.pragma "nounroll";
	cvt.s64.s32 	%rd19, %r59;
	add.s64 	%rd20, %rd1, %rd19;
	cvt.s64.s32 	%rd21, %r58;
	add.s64 	%rd22, %rd2, %rd21;
	ld.global.u8 	%rs29, [%rd22];
	st.global.u8 	[%rd20], %rs29;
	add.s32 	%r59, %r59, 1;
	add.s32 	%r58, %r58, 1;
	add.s32 	%r57, %r57, 1;
	setp.ne.s32 	%p13, %r57, 0;
	@%p13 bra 	$L__BB0_12;
$L__BB0_13:
	ret;

}


// ===== COMPILED SASS (sm_100) =====

	.target	sm_100

	.elftype	@"ET_EXEC"


//--------------------- .note.nv.tkinfo           --------------------------
	.section	.note.nv.tkinfo,"",@"SHT_NOTE"
	.sectionflags	@"SHF_NOTE_NV_TKINFO"
	.tkinfo
        /*0018*/ 	.word	0x00000002
        /*0030*/ 	.string	""
        /*0030*/ 	.string	"ptxas"
        /*0030*/ 	.string	"Cuda compilation tools, release 13.0, V13.0.88"
        /*0030*/ 	.string	"Build cuda_13.0.r13.0/compiler.36424714_0"
        /*0030*/ 	.string	"-arch sm_100 -m 64 "



//--------------------- .note.nv.cuinfo           --------------------------
	.section	.note.nv.cuinfo,"",@"SHT_NOTE"
	.sectionflags	@"SHF_NOTE_NV_CUINFO"
        /*0018*/ 	.short	0x0002
        /*001a*/ 	.short	0x0064
        /*001c*/ 	.short	0x0082
	.zero		2


//--------------------- .nv.info                  --------------------------
	.section	.nv.info,"",@"SHT_CUDA_INFO"
	.align	4


	//----- nvinfo : EIATTR_REGCOUNT
	.align		4
        /*0000*/ 	.byte	0x04, 0x2f
        /*0002*/ 	.short	(.L_1 - .L_0)
	.align		4
.L_0:
        /*0004*/ 	.word	index@(horizontal_flip_kernel)
        /*0008*/ 	.word	0x0000001c


	//----- nvinfo : EIATTR_FRAME_SIZE
	.align		4
.L_1:
        /*000c*/ 	.byte	0x04, 0x11
        /*000e*/ 	.short	(.L_3 - .L_2)
	.align		4
.L_2:
        /*0010*/ 	.word	index@(horizontal_flip_kernel)
        /*0014*/ 	.word	0x00000000


	//----- nvinfo : EIATTR_MIN_STACK_SIZE
	.align		4
.L_3:
        /*0018*/ 	.byte	0x04, 0x12
        /*001a*/ 	.short	(.L_5 - .L_4)
	.align		4
.L_4:
        /*001c*/ 	.word	index@(horizontal_flip_kernel)
        /*0020*/ 	.word	0x00000000
.L_5:


//--------------------- .nv.compat                --------------------------
	.section	.nv.compat,"",@"SHT_CUDA_COMPAT_INFO"
	.align	4
        /*0000*/ 	.byte	0x02, 0x09, 0x00, 0x00, 0x02, 0x02, 0x01, 0x00, 0x02, 0x05, 0x05, 0x00, 0x03, 0x07, 0x01, 0x01
        /*0010*/ 	.byte	0x02, 0x03, 0x00, 0x00, 0x02, 0x06, 0x01, 0x00, 0x04, 0x0b, 0x08, 0x00, 0x09, 0x00, 0x00, 0x00
        /*0020*/ 	.byte	0x00, 0x00, 0x00, 0x00


//--------------------- .nv.info.horizontal_flip_kernel --------------------------
	.section	.nv.info.horizontal_flip_kernel,"",@"SHT_CUDA_INFO"
	.sectionflags	@""
	.align	4


	//----- nvinfo : EIATTR_CUDA_API_VERSION
	.align		4
        /*0000*/ 	.byte	0x04, 0x37
        /*0002*/ 	.short	(.L_7 - .L_6)
.L_6:
        /*0004*/ 	.word	0x00000082


	//----- nvinfo : EIATTR_KPARAM_INFO
	.align		4
.L_7:
        /*0008*/ 	.byte	0x04, 0x17
        /*000a*/ 	.short	(.L_9 - .L_8)
.L_8:
        /*000c*/ 	.word	0x00000000
        /*0010*/ 	.short	0x0004
        /*0012*/ 	.short	0x0018
        /*0014*/ 	.byte	0x00, 0xf0, 0x11, 0x00


	//----- nvinfo : EIATTR_KPARAM_INFO
	.align		4
.L_9:
        /*0018*/ 	.byte	0x04, 0x17
        /*001a*/ 	.short	(.L_11 - .L_10)
.L_10:
        /*001c*/ 	.word	0x00000000
        /*0020*/ 	.short	0x0003
        /*0022*/ 	.short	0x0014
        /*0024*/ 	.byte	0x00, 0xf0, 0x11, 0x00


	//----- nvinfo : EIATTR_KPARAM_INFO
	.align		4
.L_11:
        /*0028*/ 	.byte	0x04, 0x17
        /*002a*/ 	.short	(.L_13 - .L_12)
.L_12:
        /*002c*/ 	.word	0x00000000
        /*0030*/ 	.short	0x0002
        /*0032*/ 	.short	0x0010
        /*0034*/ 	.byte	0x00, 0xf0, 0x11, 0x00


	//----- nvinfo : EIATTR_KPARAM_INFO
	.align		4
.L_13:
        /*0038*/ 	.byte	0x04, 0x17
        /*003a*/ 	.short	(.L_15 - .L_14)
.L_14:
        /*003c*/ 	.word	0x00000000
        /*0040*/ 	.short	0x0001
        /*0042*/ 	.short	0x0008
        /*0044*/ 	.byte	0x00, 0xf5, 0x21, 0x00


	//----- nvinfo : EIATTR_KPARAM_INFO
	.align		4
.L_15:
        /*0048*/ 	.byte	0x04, 0x17
        /*004a*/ 	.short	(.L_17 - .L_16)
.L_16:
        /*004c*/ 	.word	0x00000000
        /*0050*/ 	.short	0x0000
        /*0052*/ 	.short	0x0000
        /*0054*/ 	.byte	0x00, 0xf5, 0x21, 0x00


	//----- nvinfo : EIATTR_SPARSE_MMA_MASK
	.align		4
.L_17:
        /*0058*/ 	.byte	0x03, 0x50
        /*005a*/ 	.short	0x0000


	//----- nvinfo : EIATTR_MAXREG_COUNT
	.align		4
        /*005c*/ 	.byte	0x03, 0x1b
        /*005e*/ 	.short	0x00ff


	//----- nvinfo : EIATTR_MERCURY_ISA_VERSION
	.align		4
        /*0060*/ 	.byte	0x03, 0x5f
        /*0062*/ 	.short	0x0101


	//----- nvinfo : EIATTR_VRC_CTA_INIT_COUNT
	.align		4
        /*0064*/ 	.byte	0x02, 0x4a
	.zero		1
	.zero		1


	//----- nvinfo : EIATTR_EXIT_INSTR_OFFSETS
	.align		4
        /*0068*/ 	.byte	0x04, 0x1c
        /*006a*/ 	.short	(.L_19 - .L_18)


	//   ....[0]....
.L_18:
        /*006c*/ 	.word	0x000000e0


	//   ....[1]....
        /*0070*/ 	.word	0x000004c0


	//   ....[2]....
        /*0074*/ 	.word	0x00000690


	//   ....[3]....
        /*0078*/ 	.word	0x000007e0


	//   ....[4]....
        /*007c*/ 	.word	0x000008e0


	//----- nvinfo : EIATTR_CBANK_PARAM_SIZE
	.align		4
.L_19:
        /*0080*/ 	.byte	0x03, 0x19
        /*0082*/ 	.short	0x001c


	//----- nvinfo : EIATTR_PARAM_CBANK
	.align		4
        /*0084*/ 	.byte	0x04, 0x0a
        /*0086*/ 	.short	(.L_21 - .L_20)
	.align		4
.L_20:
        /*0088*/ 	.word	index@(.nv.constant0.horizontal_flip_kernel)
        /*008c*/ 	.short	0x0380
        /*008e*/ 	.short	0x001c


	//----- nvinfo : EIATTR_SW_WAR
	.align		4
.L_21:
        /*0090*/ 	.byte	0x04, 0x36
        /*0092*/ 	.short	(.L_23 - .L_22)
.L_22:
        /*0094*/ 	.word	0x00000008
.L_23:


//--------------------- .nv.callgraph             --------------------------
	.section	.nv.callgraph,"",@"SHT_CUDA_CALLGRAPH"
	.align	4
	.sectionentsize	8
	.align		4
        /*0000*/ 	.word	0x00000000
	.align		4
        /*0004*/ 	.word	0xffffffff
	.align		4
        /*0008*/ 	.word	0x00000000
	.align		4
        /*000c*/ 	.word	0xfffffffe
	.align		4
        /*0010*/ 	.word	0x00000000
	.align		4
        /*0014*/ 	.word	0xfffffffd
	.align		4
        /*0018*/ 	.word	0x00000000
	.align		4
        /*001c*/ 	.word	0xfffffffc


//--------------------- .text.horizontal_flip_kernel --------------------------
	.section	.text.horizontal_flip_kernel,"ax",@progbits
	.align	128
        .global         horizontal_flip_kernel
        .type           horizontal_flip_kernel,@function
        .size           horizontal_flip_kernel,(.L_x_6 - horizontal_flip_kernel)
        .other          horizontal_flip_kernel,@"STO_CUDA_ENTRY STV_DEFAULT"
horizontal_flip_kernel:
.text.horizontal_flip_kernel:
[----:B------:R-:W-:Y:S01]  /*0000*/  LDC R1, c[0x0][0x37c] ;  /* 0x0000df00ff017b82 */ /* 0x000fe20000000800 */
[----:B------:R-:W0:Y:S07]  /*0010*/  S2R R4, SR_TID.Y ;  /* 0x0000000000047919 */ /* 0x000e2e0000002200 */
[----:B------:R-:W1:Y:S01]  /*0020*/  LDC R2, c[0x0][0x360] ;  /* 0x0000d800ff027b82 */ /* 0x000e620000000800 */
[----:B------:R-:W2:Y:S01]  /*0030*/  LDCU.64 UR6, c[0x0][0x390] ;  /* 0x00007200ff0677ac */ /* 0x000ea20008000a00 */
[----:B------:R-:W1:Y:S06]  /*0040*/  S2R R5, SR_TID.X ;  /* 0x0000000000057919 */ /* 0x000e6c0000002100 */
[----:B------:R-:W0:Y:S08]  /*0050*/  S2UR UR5, SR_CTAID.Y ;  /* 0x00000000000579c3 */ /* 0x000e300000002600 */
[----:B------:R-:W0:Y:S08]  /*0060*/  LDC R3, c[0x0][0x364] ;  /* 0x0000d900ff037b82 */ /* 0x000e300000000800 */
[----:B------:R-:W1:Y:S08]  /*0070*/  S2UR UR4, SR_CTAID.X ;  /* 0x00000000000479c3 */ /* 0x000e700000002500 */
[----:B------:R-:W3:Y:S01]  /*0080*/  LDC R0, c[0x0][0x398] ;  /* 0x0000e600ff007b82 */ /* 0x000ee20000000800 */
[----:B0-----:R-:W-:-:S05]  /*0090*/  IMAD R3, R3, UR5, R4 ;  /* 0x0000000503037c24 */ /* 0x001fca000f8e0204 */
[----:B--2---:R-:W-:Y:S01]  /*00a0*/  ISETP.GE.AND P0, PT, R3, UR7, PT ;  /* 0x0000000703007c0c */ /* 0x004fe2000bf06270 */
[----:B-1----:R-:W-:-:S05]  /*00b0*/  IMAD R2, R2, UR4, R5 ;  /* 0x0000000402027c24 */ /* 0x002fca000f8e0205 */
[----:B------:R-:W-:-:S04]  /*00c0*/  ISETP.GE.OR P0, PT, R2, UR6, P0 ;  /* 0x0000000602007c0c */ /* 0x000fc80008706670 */
[----:B---3--:R-:W-:-:S13]  /*00d0*/  ISETP.LT.OR P0, PT, R0, 0x1, P0 ;  /* 0x000000010000780c */ /* 0x008fda0000701670 */
[----:B------:R-:W-:Y:S05]  /*00e0*/  @P0 EXIT ;  /* 0x000000000000094d */ /* 0x000fea0003800000 */
[C---:B------:R-:W-:Y:S01]  /*00f0*/  ISETP.GE.U32.AND P1, PT, R0.reuse, 0x10, PT ;  /* 0x000000100000780c */ /* 0x040fe20003f26070 */
[----:B------:R-:W-:Y:S01]  /*0100*/  IMAD R7, R3, UR6, R2 ;  /* 0x0000000603077c24 */ /* 0x000fe2000f8e0202 */
[----:B------:R-:W-:Y:S01]  /*0110*/  LOP3.LUT R4, RZ, R2, RZ, 0x33, !PT ;  /* 0x00000002ff047212 */ /* 0x000fe200078e33ff */
[----:B------:R-:W0:Y:S01]  /*0120*/  LDCU.64 UR4, c[0x0][0x358] ;  /* 0x00006b00ff0477ac */ /* 0x000e220008000a00 */
[----:B------:R-:W-:Y:S01]  /*0130*/  LOP3.LUT R10, R0, 0xf, RZ, 0xc0, !PT ;  /* 0x0000000f000a7812 */ /* 0x000fe200078ec0ff */
[----:B------:R-:W-:Y:S02]  /*0140*/  IMAD.MOV.U32 R6, RZ, RZ, RZ ;  /* 0x000000ffff067224 */ /* 0x000fe400078e00ff */
[----:B------:R-:W-:Y:S01]  /*0150*/  VIADD R4, R4, UR6 ;  /* 0x0000000604047c36 */ /* 0x000fe20008000000 */
[----:B------:R-:W-:Y:S01]  /*0160*/  ISETP.NE.AND P0, PT, R10, RZ, PT ;  /* 0x000000ff0a00720c */ /* 0x000fe20003f05270 */
[----:B------:R-:W-:Y:S02]  /*0170*/  IMAD R7, R7, R0, RZ ;  /* 0x0000000007077224 */ /* 0x000fe400078e02ff */
[----:B------:R-:W-:-:S04]  /*0180*/  IMAD R9, R3, UR6, R4 ;  /* 0x0000000603097c24 */ /* 0x000fc8000f8e0204 */
[----:B------:R-:W-:Y:S01]  /*0190*/  IMAD R9, R9, R0, RZ ;  /* 0x0000000009097224 */ /* 0x000fe200078e02ff */
[----:B------:R-:W-:Y:S06]  /*01a0*/  @!P1 BRA `(.L_x_0) ;  /* 0x0000000000c49947 */ /* 0x000fec0003800000 */
[----:B------:R-:W-:Y:S01]  /*01b0*/  LOP3.LUT R6, R0, 0x7ffffff0, RZ, 0xc0, !PT ;  /* 0x7ffffff000067812 */ /* 0x000fe200078ec0ff */
[----:B------:R-:W-:Y:S02]  /*01c0*/  IMAD.MOV.U32 R13, RZ, RZ, R7 ;  /* 0x000000ffff0d7224 */ /* 0x000fe400078e0007 */
[----:B------:R-:W-:Y:S02]  /*01d0*/  IMAD.MOV.U32 R11, RZ, RZ, R9 ;  /* 0x000000ffff0b7224 */ /* 0x000fe400078e0009 */
[----:B------:R-:W-:-:S07]  /*01e0*/  IMAD.MOV R8, RZ, RZ, -R6 ;  /* 0x000000ffff087224 */ /* 0x000fce00078e0a06 */
.L_x_1:
[----:B------:R-:W1:Y:S01]  /*01f0*/  LDC.64 R4, c[0x0][0x380] ;  /* 0x0000e000ff047b82 */ /* 0x000e620000000a00 */
[----:B----4-:R-:W-:Y:S02]  /*0200*/  SHF.R.S32.HI R2, RZ, 0x1f, R11 ;  /* 0x0000001fff027819 */ /* 0x010fe4000001140b */
[----:B-1----:R-:W-:-:S04]  /*0210*/  IADD3 R4, P1, P2, R11, 0x7, R4 ;  /* 0x000000070b047810 */ /* 0x002fc80007a3e004 */
[----:B------:R-:W-:Y:S02]  /*0220*/  IADD3.X R5, PT, PT, R2, R5, RZ, P1, P2 ;  /* 0x0000000502057210 */ /* 0x000fe40000fe44ff */
[----:B------:R-:W1:Y:S03]  /*0230*/  LDC.64 R2, c[0x0][0x388] ;  /* 0x0000e200ff027b82 */ /* 0x000e660000000a00 */
[----:B0-----:R-:W2:Y:S01]  /*0240*/  LDG.E.U8 R15, desc[UR4][R4.64+-0x7] ;  /* 0xfffff904040f7981 */ /* 0x001ea2000c1e1100 */
[----:B------:R-:W-:Y:S02]  /*0250*/  SHF.R.S32.HI R12, RZ, 0x1f, R13 ;  /* 0x0000001fff0c7819 */ /* 0x000fe4000001140d */
[----:B-1----:R-:W-:-:S04]  /*0260*/  IADD3 R2, P1, P2, R13, 0x7, R2 ;  /* 0x000000070d027810 */ /* 0x002fc80007a3e002 */
[----:B------:R-:W-:-:S05]  /*0270*/  IADD3.X R3, PT, PT, R12, R3, RZ, P1, P2 ;  /* 0x000000030c037210 */ /* 0x000fca0000fe44ff */
[----:B--2---:R0:W-:Y:S04]  /*0280*/  STG.E.U8 desc[UR4][R2.64+-0x7], R15 ;  /* 0xfffff90f02007986 */ /* 0x0041e8000c101104 */
[----:B------:R-:W2:Y:S04]  /*0290*/  LDG.E.U8 R17, desc[UR4][R4.64+-0x6] ;  /* 0xfffffa0404117981 */ /* 0x000ea8000c1e1100 */
[----:B--2---:R1:W-:Y:S04]  /*02a0*/  STG.E.U8 desc[UR4][R2.64+-0x6], R17 ;  /* 0xfffffa1102007986 */ /* 0x0043e8000c101104 */
[----:B------:R-:W2:Y:S04]  /*02b0*/  LDG.E.U8 R19, desc[UR4][R4.64+-0x5] ;  /* 0xfffffb0404137981 */ /* 0x000ea8000c1e1100 */
[----:B--2---:R2:W-:Y:S04]  /*02c0*/  STG.E.U8 desc[UR4][R2.64+-0x5], R19 ;  /* 0xfffffb1302007986 */ /* 0x0045e8000c101104 */
[----:B------:R-:W3:Y:S04]  /*02d0*/  LDG.E.U8 R21, desc[UR4][R4.64+-0x4] ;  /* 0xfffffc0404157981 */ /* 0x000ee8000c1e1100 */
[----:B---3--:R3:W-:Y:S04]  /*02e0*/  STG.E.U8 desc[UR4][R2.64+-0x4], R21 ;  /* 0xfffffc1502007986 */ /* 0x0087e8000c101104 */
[----:B------:R-:W4:Y:S04]  /*02f0*/  LDG.E.U8 R23, desc[UR4][R4.64+-0x3] ;  /* 0xfffffd0404177981 */ /* 0x000f28000c1e1100 */
[----:B----4-:R4:W-:Y:S04]  /*0300*/  STG.E.U8 desc[UR4][R2.64+-0x3], R23 ;  /* 0xfffffd1702007986 */ /* 0x0109e8000c101104 */
[----:B------:R-:W5:Y:S04]  /*0310*/  LDG.E.U8 R25, desc[UR4][R4.64+-0x2] ;  /* 0xfffffe0404197981 */ /* 0x000f68000c1e1100 */
[----:B-----5:R5:W-:Y:S04]  /*0320*/  STG.E.U8 desc[UR4][R2.64+-0x2], R25 ;  /* 0xfffffe1902007986 */ /* 0x020be8000c101104 */
[----:B0-----:R-:W2:Y:S04]  /*0330*/  LDG.E.U8 R15, desc[UR4][R4.64+-0x1] ;  /* 0xffffff04040f7981 */ /* 0x001ea8000c1e1100 */
[----:B--2---:R0:W-:Y:S04]  /*0340*/  STG.E.U8 desc[UR4][R2.64+-0x1], R15 ;  /* 0xffffff0f02007986 */ /* 0x0041e8000c101104 */
[----:B-1----:R-:W2:Y:S04]  /*0350*/  LDG.E.U8 R17, desc[UR4][R4.64] ;  /* 0x0000000404117981 */ /* 0x002ea8000c1e1100 */
[----:B--2---:R1:W-:Y:S04]  /*0360*/  STG.E.U8 desc[UR4][R2.64], R17 ;  /* 0x0000001102007986 */ /* 0x0043e8000c101104 */
[----:B------:R-:W2:Y:S04]  /*0370*/  LDG.E.U8 R19, desc[UR4][R4.64+0x1] ;  /* 0x0000010404137981 */ /* 0x000ea8000c1e1100 */
[----:B--2---:R2:W-:Y:S04]  /*0380*/  STG.E.U8 desc[UR4][R2.64+0x1], R19 ;  /* 0x0000011302007986 */ /* 0x0045e8000c101104 */
[----:B---3--:R-:W3:Y:S04]  /*0390*/  LDG.E.U8 R21, desc[UR4][R4.64+0x2] ;  /* 0x0000020404157981 */ /* 0x008ee8000c1e1100 */
[----:B---3--:R3:W-:Y:S04]  /*03a0*/  STG.E.U8 desc[UR4][R2.64+0x2], R21 ;  /* 0x0000021502007986 */ /* 0x0087e8000c101104 */
[----:B----4-:R-:W4:Y:S04]  /*03b0*/  LDG.E.U8 R23, desc[UR4][R4.64+0x3] ;  /* 0x0000030404177981 */ /* 0x010f28000c1e1100 */
[----:B----4-:R4:W-:Y:S04]  /*03c0*/  STG.E.U8 desc[UR4][R2.64+0x3], R23 ;  /* 0x0000031702007986 */ /* 0x0109e8000c101104 */
[----:B-----5:R-:W5:Y:S04]  /*03d0*/  LDG.E.U8 R25, desc[UR4][R4.64+0x4] ;  /* 0x0000040404197981 */ /* 0x020f68000c1e1100 */
[----:B-----5:R4:W-:Y:S04]  /*03e0*/  STG.E.U8 desc[UR4][R2.64+0x4], R25 ;  /* 0x0000041902007986 */ /* 0x0209e8000c101104 */
[----:B0-----:R-:W5:Y:S04]  /*03f0*/  LDG.E.U8 R15, desc[UR4][R4.64+0x5] ;  /* 0x00000504040f7981 */ /* 0x001f68000c1e1100 */
[----:B-----5:R4:W-:Y:S04]  /*0400*/  STG.E.U8 desc[UR4][R2.64+0x5], R15 ;  /* 0x0000050f02007986 */ /* 0x0209e8000c101104 */
[----:B-1----:R-:W5:Y:S04]  /*0410*/  LDG.E.U8 R17, desc[UR4][R4.64+0x6] ;  /* 0x0000060404117981 */ /* 0x002f68000c1e1100 */
[----:B-----5:R4:W-:Y:S04]  /*0420*/  STG.E.U8 desc[UR4][R2.64+0x6], R17 ;  /* 0x0000061102007986 */ /* 0x0209e8000c101104 */
[----:B--2---:R-:W2:Y:S01]  /*0430*/  LDG.E.U8 R19, desc[UR4][R4.64+0x7] ;  /* 0x0000070404137981 */ /* 0x004ea2000c1e1100 */
[----:B------:R-:W-:-:S05]  /*0440*/  VIADD R8, R8, 0x10 ;  /* 0x0000001008087836 */ /* 0x000fca0000000000 */
[----:B------:R-:W-:Y:S01]  /*0450*/  ISETP.NE.AND P1, PT, R8, RZ, PT ;  /* 0x000000ff0800720c */ /* 0x000fe20003f25270 */
[----:B--2---:R4:W-:Y:S04]  /*0460*/  STG.E.U8 desc[UR4][R2.64+0x7], R19 ;  /* 0x0000071302007986 */ /* 0x0049e8000c101104 */
[----:B---3--:R-:W2:Y:S01]  /*0470*/  LDG.E.U8 R21, desc[UR4][R4.64+0x8] ;  /* 0x0000080404157981 */ /* 0x008ea2000c1e1100 */
[----:B------:R-:W-:Y:S02]  /*0480*/  VIADD R11, R11, 0x10 ;  /* 0x000000100b0b7836 */ /* 0x000fe40000000000 */
[----:B------:R-:W-:Y:S01]  /*0490*/  VIADD R13, R13, 0x10 ;  /* 0x000000100d0d7836 */ /* 0x000fe20000000000 */
[----:B--2---:R4:W-:Y:S04]  /*04a0*/  STG.E.U8 desc[UR4][R2.64+0x8], R21 ;  /* 0x0000081502007986 */ /* 0x0049e8000c101104 */
[----:B------:R-:W-:Y:S05]  /*04b0*/  @P1 BRA `(.L_x_1) ;  /* 0xfffffffc004c1947 */ /* 0x000fea000383ffff */
.L_x_0:
[----:B0-----:R-:W-:Y:S05]  /*04c0*/  @!P0 EXIT ;  /* 0x000000000000894d */ /* 0x001fea0003800000 */
[----:B------:R-:W-:Y:S02]  /*04d0*/  ISETP.GE.U32.AND P1, PT, R10, 0x8, PT ;  /* 0x000000080a00780c */ /* 0x000fe40003f26070 */
[----:B------:R-:W-:-:S04]  /*04e0*/  LOP3.LUT R8, R0, 0x7, RZ, 0xc0, !PT ;  /* 0x0000000700087812 */ /* 0x000fc800078ec0ff */
[----:B------:R-:W-:-:S07]  /*04f0*/  ISETP.NE.AND P0, PT, R8, RZ, PT ;  /* 0x000000ff0800720c */ /* 0x000fce0003f05270 */
[----:B------:R-:W-:Y:S06]  /*0500*/  @!P1 BRA `(.L_x_2) ;  /* 0x0000000000609947 */ /* 0x000fec0003800000 */
[----:B------:R-:W0:Y:S01]  /*0510*/  LDCU.128 UR8, c[0x0][0x380] ;  /* 0x00007000ff0877ac */ /* 0x000e220008000c00 */
[----:B----4-:R-:W-:-:S05]  /*0520*/  IMAD.IADD R2, R9, 0x1, R6 ;  /* 0x0000000109027824 */ /* 0x010fca00078e0206 */
[----:B0-----:R-:W-:-:S04]  /*0530*/  IADD3 R4, P1, PT, R2, UR8, RZ ;  /* 0x0000000802047c10 */ /* 0x001fc8000ff3e0ff */
[----:B------:R-:W-:-:S05]  /*0540*/  LEA.HI.X.SX32 R5, R2, UR9, 0x1, P1 ;  /* 0x0000000902057c11 */ /* 0x000fca00088f0eff */
[----:B------:R-:W2:Y:S01]  /*0550*/  LDG.E.U8 R11, desc[UR4][R4.64] ;  /* 0x00000004040b7981 */ /* 0x000ea2000c1e1100 */
[----:B------:R-:W-:-:S05]  /*0560*/  IMAD.IADD R3, R7, 0x1, R6 ;  /* 0x0000000107037824 */ /* 0x000fca00078e0206 */
[----:B------:R-:W-:-:S04]  /*0570*/  IADD3 R2, P1, PT, R3, UR10, RZ ;  /* 0x0000000a03027c10 */ /* 0x000fc8000ff3e0ff */
[----:B------:R-:W-:-:S05]  /*0580*/  LEA.HI.X.SX32 R3, R3, UR11, 0x1, P1 ;  /* 0x0000000b03037c11 */ /* 0x000fca00088f0eff */
[----:B--2---:R0:W-:Y:S04]  /*0590*/  STG.E.U8 desc[UR4][R2.64], R11 ;  /* 0x0000000b02007986 */ /* 0x0041e8000c101104 */
[----:B------:R-:W2:Y:S04]  /*05a0*/  LDG.E.U8 R13, desc[UR4][R4.64+0x1] ;  /* 0x00000104040d7981 */ /* 0x000ea8000c1e1100 */
[----:B--2---:R1:W-:Y:S04]  /*05b0*/  STG.E.U8 desc[UR4][R2.64+0x1], R13 ;  /* 0x0000010d02007986 */ /* 0x0043e8000c101104 */
[----:B------:R-:W2:Y:S04]  /*05c0*/  LDG.E.U8 R15, desc[UR4][R4.64+0x2] ;  /* 0x00000204040f7981 */ /* 0x000ea8000c1e1100 */
[----:B--2---:R2:W-:Y:S04]  /*05d0*/  STG.E.U8 desc[UR4][R2.64+0x2], R15 ;  /* 0x0000020f02007986 */ /* 0x0045e8000c101104 */
[----:B------:R-:W3:Y:S04]  /*05e0*/  LDG.E.U8 R17, desc[UR4][R4.64+0x3] ;  /* 0x0000030404117981 */ /* 0x000ee8000c1e1100 */
[----:B---3--:R2:W-:Y:S04]  /*05f0*/  STG.E.U8 desc[UR4][R2.64+0x3], R17 ;  /* 0x0000031102007986 */ /* 0x0085e8000c101104 */
[----:B------:R-:W3:Y:S04]  /*0600*/  LDG.E.U8 R19, desc[UR4][R4.64+0x4] ;  /* 0x0000040404137981 */ /* 0x000ee8000c1e1100 */
[----:B---3--:R2:W-:Y:S04]  /*0610*/  STG.E.U8 desc[UR4][R2.64+0x4], R19 ;  /* 0x0000041302007986 */ /* 0x0085e8000c101104 */
[----:B------:R-:W3:Y:S04]  /*0620*/  LDG.E.U8 R21, desc[UR4][R4.64+0x5] ;  /* 0x0000050404157981 */ /* 0x000ee8000c1e1100 */
[----:B---3--:R2:W-:Y:S04]  /*0630*/  STG.E.U8 desc[UR4][R2.64+0x5], R21 ;  /* 0x0000051502007986 */ /* 0x0085e8000c101104 */
[----:B0-----:R-:W3:Y:S04]  /*0640*/  LDG.E.U8 R11, desc[UR4][R4.64+0x6] ;  /* 0x00000604040b7981 */ /* 0x001ee8000c1e1100 */
[----:B---3--:R2:W-:Y:S04]  /*0650*/  STG.E.U8 desc[UR4][R2.64+0x6], R11 ;  /* 0x0000060b02007986 */ /* 0x0085e8000c101104 */
[----:B-1----:R-:W3:Y:S01]  /*0660*/  LDG.E.U8 R13, desc[UR4][R4.64+0x7] ;  /* 0x00000704040d7981 */ /* 0x002ee2000c1e1100 */
[----:B------:R-:W-:-:S03]  /*0670*/  VIADD R6, R6, 0x8 ;  /* 0x0000000806067836 */ /* 0x000fc60000000000 */
[----:B---3--:R2:W-:Y:S04]  /*0680*/  STG.E.U8 desc[UR4][R2.64+0x7], R13 ;  /* 0x0000070d02007986 */ /* 0x0085e8000c101104 */
.L_x_2:
[----:B------:R-:W-:Y:S05]  /*0690*/  @!P0 EXIT ;  /* 0x000000000000894d */ /* 0x000fea0003800000 */
[----:B------:R-:W-:Y:S02]  /*06a0*/  ISETP.GE.U32.AND P1, PT, R8, 0x4, PT ;  /* 0x000000040800780c */ /* 0x000fe40003f26070 */
[----:B------:R-:W-:-:S04]  /*06b0*/  LOP3.LUT R0, R0, 0x3, RZ, 0xc0, !PT ;  /* 0x0000000300007812 */ /* 0x000fc800078ec0ff */
[----:B------:R-:W-:-:S07]  /*06c0*/  ISETP.NE.AND P0, PT, R0, RZ, PT ;  /* 0x000000ff0000720c */ /* 0x000fce0003f05270 */
[----:B------:R-:W-:Y:S06]  /*06d0*/  @!P1 BRA `(.L_x_3) ;  /* 0x0000000000409947 */ /* 0x000fec0003800000 */
[----:B------:R-:W0:Y:S01]  /*06e0*/  LDCU.128 UR8, c[0x0][0x380] ;  /* 0x00007000ff0877ac */ /* 0x000e220008000c00 */
[----:B--2-4-:R-:W-:-:S05]  /*06f0*/  IMAD.IADD R3, R9, 0x1, R6 ;  /* 0x0000000109037824 */ /* 0x014fca00078e0206 */
        /* <DEDUP_REMOVED lines=11> */
[----:B------:R-:W2:Y:S01]  /*07b0*/  LDG.E.U8 R17, desc[UR4][R2.64+0x3] ;  /* 0x0000030402117981 */ /* 0x000ea2000c1e1100 */
[----:B------:R-:W-:-:S03]  /*07c0*/  VIADD R6, R6, 0x4 ;  /* 0x0000000406067836 */ /* 0x000fc60000000000 */
[----:B--2---:R0:W-:Y:S04]  /*07d0*/  STG.E.U8 desc[UR4][R4.64+0x3], R17 ;  /* 0x0000031104007986 */ /* 0x0041e8000c101104 */
.L_x_3:
[----:B------:R-:W-:Y:S05]  /*07e0*/  @!P0 EXIT ;  /* 0x000000000000894d */ /* 0x000fea0003800000 */
[--C-:B------:R-:W-:Y:S01]  /*07f0*/  IMAD.IADD R7, R7, 0x1, R6.reuse ;  /* 0x0000000107077824 */ /* 0x100fe200078e0206 */
[----:B------:R-:W1:Y:S01]  /*0800*/  LDCU.128 UR8, c[0x0][0x380] ;  /* 0x00007000ff0877ac */ /* 0x000e620008000c00 */
[----:B------:R-:W-:Y:S02]  /*0810*/  IMAD.IADD R6, R9, 0x1, R6 ;  /* 0x0000000109067824 */ /* 0x000fe400078e0206 */
[----:B------:R-:W-:-:S07]  /*0820*/  IMAD.MOV R0, RZ, RZ, -R0 ;  /* 0x000000ffff007224 */ /* 0x000fce00078e0a00 */
.L_x_4:
[----:B-12-4-:R-:W-:-:S04]  /*0830*/  IADD3 R2, P0, PT, R6, UR8, RZ ;  /* 0x0000000806027c10 */ /* 0x016fc8000ff1e0ff */
[----:B---3--:R-:W-:-:S06]  /*0840*/  LEA.HI.X.SX32 R3, R6, UR9, 0x1, P0 ;  /* 0x0000000906037c11 */ /* 0x008fcc00080f0eff */
[----:B------:R-:W2:Y:S01]  /*0850*/  LDG.E.U8 R3, desc[UR4][R2.64] ;  /* 0x0000000402037981 */ /* 0x000ea2000c1e1100 */
[C---:B0-----:R-:W-:Y:S01]  /*0860*/  IADD3 R4, P0, PT, R7.reuse, UR10, RZ ;  /* 0x0000000a07047c10 */ /* 0x041fe2000ff1e0ff */
[----:B------:R-:W-:Y:S02]  /*0870*/  VIADD R0, R0, 0x1 ;  /* 0x0000000100007836 */ /* 0x000fe40000000000 */
[----:B------:R-:W-:Y:S01]  /*0880*/  VIADD R6, R6, 0x1 ;  /* 0x0000000106067836 */ /* 0x000fe20000000000 */
[C---:B------:R-:W-:Y:S01]  /*0890*/  LEA.HI.X.SX32 R5, R7.reuse, UR11, 0x1, P0 ;  /* 0x0000000b07057c11 */ /* 0x040fe200080f0eff */
[----:B------:R-:W-:Y:S01]  /*08a0*/  VIADD R7, R7, 0x1 ;  /* 0x0000000107077836 */ /* 0x000fe20000000000 */
[----:B------:R-:W-:-:S03]  /*08b0*/  ISETP.NE.AND P0, PT, R0, RZ, PT ;  /* 0x000000ff0000720c */ /* 0x000fc60003f05270 */
[----:B--2---:R3:W-:Y:S10]  /*08c0*/  STG.E.U8 desc[UR4][R4.64], R3 ;  /* 0x0000000304007986 */ /* 0x0047f4000c101104 */
[----:B------:R-:W-:Y:S05]  /*08d0*/  @P0 BRA `(.L_x_4) ;  /* 0xfffffffc00d40947 */ /* 0x000fea000383ffff */
[----:B------:R-:W-:Y:S05]  /*08e0*/  EXIT ;  /* 0x000000000000794d */ /* 0x000fea0003800000 */
.L_x_5:
[----:B------:R-:W-:-:S00]  /*08f0*/  BRA `(.L_x_5) ;  /* 0xfffffffc00fc7947 */ /* 0x000fc0000383ffff */
[----:B------:R-:W-:-:S00]  /*0900*/  NOP ;  /* 0x0000000000007918 */ /* 0x000fc00000000000 */
[----:B------:R-:W-:-:S00]  /*0910*/  NOP ;  /* 0x0000000000007918 */ /* 0x000fc00000000000 */
[----:B------:R-:W-:-:S00]  /*0920*/  NOP ;  /* 0x0000000000007918 */ /* 0x000fc00000000000 */
[----:B------:R-:W-:-:S00]  /*0930*/  NOP ;  /* 0x0000000000007918 */ /* 0x000fc00000000000 */
[----:B------:R-:W-:-:S00]  /*0940*/  NOP ;  /* 0x0000000000007918 */ /* 0x000fc00000000000 */
[----:B------:R-:W-:-:S00]  /*0950*/  NOP ;  /* 0x0000000000007918 */ /* 0x000fc00000000000 */
[----:B------:R-:W-:-:S00]  /*0960*/  NOP ;  /* 0x0000000000007918 */ /* 0x000fc00000000000 */
[----:B------:R-:W-:-:S00]  /*0970*/  NOP ;  /* 0x0000000000007918 */ /* 0x000fc00000000000 */
.L_x_6:


//--------------------- .nv.shared.reserved.0     --------------------------
	.section	.nv.shared.reserved.0,"aw",@nobits
	.weak		__nv_reservedSMEM_offset_0_alias
	.size		__nv_reservedSMEM_offset_0_alias, 0, 64
	.other		__nv_reservedSMEM_offset_0_alias,@"STO_CUDA_RESERVED_SHARED STV_DEFAULT"
__nv_reservedSMEM_offset_0_alias:
	.zero		0
	.zero		64


//--------------------- .nv.constant0.horizontal_flip_kernel --------------------------
	.section	.nv.constant0.horizontal_flip_kernel,"a",@progbits
	.sectionflags	@""
	.align	4
.nv.constant0.horizontal_flip_kernel:
	.zero		924


//--------------------- SYMBOLS --------------------------

	.type		.nv.reservedSmem.offset0,@object
	.size		.nv.reservedSmem.offset0,0x4
